//
// Generated by NVIDIA NVVM Compiler
//
// Compiler Build ID: CL-36424714
// Cuda compilation tools, release 13.0, V13.0.88
// Based on NVVM 20.0.0
//

.version 9.0
.target sm_100
.address_size 64

	// .globl	_Z7naiveMMiiiPKfS0_Pf

.visible .entry _Z7naiveMMiiiPKfS0_Pf(
	.param .u32 _Z7naiveMMiiiPKfS0_Pf_param_0,
	.param .u32 _Z7naiveMMiiiPKfS0_Pf_param_1,
	.param .u32 _Z7naiveMMiiiPKfS0_Pf_param_2,
	.param .u64 .ptr .align 1 _Z7naiveMMiiiPKfS0_Pf_param_3,
	.param .u64 .ptr .align 1 _Z7naiveMMiiiPKfS0_Pf_param_4,
	.param .u64 .ptr .align 1 _Z7naiveMMiiiPKfS0_Pf_param_5
)
{
	.reg .pred 	%p<11>;
	.reg .b32 	%r<42>;
	.reg .b32 	%f<68>;
	.reg .b64 	%rd<40>;

	ld.param.u32 	%r20, [_Z7naiveMMiiiPKfS0_Pf_param_0];
	ld.param.u32 	%r21, [_Z7naiveMMiiiPKfS0_Pf_param_1];
	ld.param.u32 	%r22, [_Z7naiveMMiiiPKfS0_Pf_param_2];
	ld.param.u64 	%rd5, [_Z7naiveMMiiiPKfS0_Pf_param_3];
	ld.param.u64 	%rd6, [_Z7naiveMMiiiPKfS0_Pf_param_4];
	ld.param.u64 	%rd4, [_Z7naiveMMiiiPKfS0_Pf_param_5];
	cvta.to.global.u64 	%rd1, %rd6;
	cvta.to.global.u64 	%rd2, %rd5;
	mov.u32 	%r23, %ctaid.x;
	mov.u32 	%r24, %ntid.x;
	mov.u32 	%r25, %tid.x;
	mad.lo.s32 	%r1, %r23, %r24, %r25;
	mul.lo.s32 	%r26, %r21, %r20;
	setp.ge.s32 	%p1, %r1, %r26;
	@%p1 bra 	$L__BB0_14;
	rem.s32 	%r2, %r1, %r21;
	setp.lt.s32 	%p2, %r22, 1;
	mov.f32 	%f67, 0f00000000;
	@%p2 bra 	$L__BB0_13;
	div.s32 	%r28, %r1, %r20;
	mul.lo.s32 	%r3, %r28, %r22;
	and.b32  	%r4, %r22, 7;
	setp.lt.u32 	%p3, %r22, 8;
	mov.f32 	%f67, 0f00000000;
	mov.b32 	%r40, 0;
	@%p3 bra 	$L__BB0_5;
	and.b32  	%r40, %r22, 2147483640;
	neg.s32 	%r38, %r40;
	shl.b32 	%r7, %r21, 3;
	add.s64 	%rd3, %rd2, 16;
	mov.f32 	%f67, 0f00000000;
	mul.wide.s32 	%rd11, %r21, 4;
	mov.u32 	%r36, %r3;
	mov.u32 	%r37, %r2;
$L__BB0_4:
	.pragma "nounroll";
	mul.wide.s32 	%rd7, %r36, 4;
	add.s64 	%rd8, %rd3, %rd7;
	ld.global.f32 	%f17, [%rd8+-16];
	mul.wide.s32 	%rd9, %r37, 4;
	add.s64 	%rd10, %rd1, %rd9;
	ld.global.f32 	%f18, [%rd10];
	fma.rn.f32 	%f19, %f17, %f18, %f67;
	ld.global.f32 	%f20, [%rd8+-12];
	add.s64 	%rd12, %rd10, %rd11;
	ld.global.f32 	%f21, [%rd12];
	fma.rn.f32 	%f22, %f20, %f21, %f19;
	ld.global.f32 	%f23, [%rd8+-8];
	add.s64 	%rd13, %rd12, %rd11;
	ld.global.f32 	%f24, [%rd13];
	fma.rn.f32 	%f25, %f23, %f24, %f22;
	ld.global.f32 	%f26, [%rd8+-4];
	add.s64 	%rd14, %rd13, %rd11;
	ld.global.f32 	%f27, [%rd14];
	fma.rn.f32 	%f28, %f26, %f27, %f25;
	ld.global.f32 	%f29, [%rd8];
	add.s64 	%rd15, %rd14, %rd11;
	ld.global.f32 	%f30, [%rd15];
	fma.rn.f32 	%f31, %f29, %f30, %f28;
	ld.global.f32 	%f32, [%rd8+4];
	add.s64 	%rd16, %rd15, %rd11;
	ld.global.f32 	%f33, [%rd16];
	fma.rn.f32 	%f34, %f32, %f33, %f31;
	ld.global.f32 	%f35, [%rd8+8];
	add.s64 	%rd17, %rd16, %rd11;
	ld.global.f32 	%f36, [%rd17];
	fma.rn.f32 	%f37, %f35, %f36, %f34;
	ld.global.f32 	%f38, [%rd8+12];
	add.s64 	%rd18, %rd17, %rd11;
	ld.global.f32 	%f39, [%rd18];
	fma.rn.f32 	%f67, %f38, %f39, %f37;
	add.s32 	%r38, %r38, 8;
	add.s32 	%r37, %r37, %r7;
	add.s32 	%r36, %r36, 8;
	setp.ne.s32 	%p4, %r38, 0;
	@%p4 bra 	$L__BB0_4;
$L__BB0_5:
	setp.eq.s32 	%p5, %r4, 0;
	@%p5 bra 	$L__BB0_13;
	and.b32  	%r15, %r22, 3;
	setp.lt.u32 	%p6, %r4, 4;
	@%p6 bra 	$L__BB0_8;
	add.s32 	%r29, %r40, %r3;
	mul.wide.s32 	%rd19, %r29, 4;
	add.s64 	%rd20, %rd2, %rd19;
	ld.global.f32 	%f41, [%rd20];
	mad.lo.s32 	%r30, %r40, %r21, %r2;
	mul.wide.s32 	%rd21, %r30, 4;
	add.s64 	%rd22, %rd1, %rd21;
	ld.global.f32 	%f42, [%rd22];
	fma.rn.f32 	%f43, %f41, %f42, %f67;
	ld.global.f32 	%f44, [%rd20+4];
	mul.wide.s32 	%rd23, %r21, 4;
	add.s64 	%rd24, %rd22, %rd23;
	ld.global.f32 	%f45, [%rd24];
	fma.rn.f32 	%f46, %f44, %f45, %f43;
	ld.global.f32 	%f47, [%rd20+8];
	add.s64 	%rd25, %rd24, %rd23;
	ld.global.f32 	%f48, [%rd25];
	fma.rn.f32 	%f49, %f47, %f48, %f46;
	ld.global.f32 	%f50, [%rd20+12];
	add.s64 	%rd26, %rd25, %rd23;
	ld.global.f32 	%f51, [%rd26];
	fma.rn.f32 	%f67, %f50, %f51, %f49;
	add.s32 	%r40, %r40, 4;
$L__BB0_8:
	setp.eq.s32 	%p7, %r15, 0;
	@%p7 bra 	$L__BB0_13;
	setp.eq.s32 	%p8, %r15, 1;
	@%p8 bra 	$L__BB0_11;
	add.s32 	%r31, %r40, %r3;
	mul.wide.s32 	%rd27, %r31, 4;
	add.s64 	%rd28, %rd2, %rd27;
	ld.global.f32 	%f53, [%rd28];
	mad.lo.s32 	%r32, %r40, %r21, %r2;
	mul.wide.s32 	%rd29, %r32, 4;
	add.s64 	%rd30, %rd1, %rd29;
	ld.global.f32 	%f54, [%rd30];
	fma.rn.f32 	%f55, %f53, %f54, %f67;
	ld.global.f32 	%f56, [%rd28+4];
	mul.wide.s32 	%rd31, %r21, 4;
	add.s64 	%rd32, %rd30, %rd31;
	ld.global.f32 	%f57, [%rd32];
	fma.rn.f32 	%f67, %f56, %f57, %f55;
	add.s32 	%r40, %r40, 2;
$L__BB0_11:
	and.b32  	%r33, %r22, 1;
	setp.eq.b32 	%p9, %r33, 1;
	not.pred 	%p10, %p9;
	@%p10 bra 	$L__BB0_13;
	add.s32 	%r34, %r40, %r3;
	mul.wide.s32 	%rd33, %r34, 4;
	add.s64 	%rd34, %rd2, %rd33;
	ld.global.f32 	%f58, [%rd34];
	mad.lo.s32 	%r35, %r40, %r21, %r2;
	mul.wide.s32 	%rd35, %r35, 4;
	add.s64 	%rd36, %rd1, %rd35;
	ld.global.f32 	%f59, [%rd36];
	fma.rn.f32 	%f67, %f58, %f59, %f67;
$L__BB0_13:
	cvta.to.global.u64 	%rd37, %rd4;
	mul.wide.s32 	%rd38, %r1, 4;
	add.s64 	%rd39, %rd37, %rd38;
	st.global.f32 	[%rd39], %f67;
$L__BB0_14:
	ret;

}


// ===== COMPILED SASS (sm_100) =====

	.target	sm_100

	.elftype	@"ET_EXEC"


//--------------------- .note.nv.tkinfo           --------------------------
	.section	.note.nv.tkinfo,"",@"SHT_NOTE"
	.sectionflags	@"SHF_NOTE_NV_TKINFO"
	.tkinfo
        /*0018*/ 	.word	0x00000002
        /*0030*/ 	.string	""
        /*0030*/ 	.string	"ptxas"
        /*0030*/ 	.string	"Cuda compilation tools, release 13.0, V13.0.88"
        /*0030*/ 	.string	"Build cuda_13.0.r13.0/compiler.36424714_0"
        /*0030*/ 	.string	"-arch sm_100 -m 64 "



//--------------------- .note.nv.cuinfo           --------------------------
	.section	.note.nv.cuinfo,"",@"SHT_NOTE"
	.sectionflags	@"SHF_NOTE_NV_CUINFO"
        /*0018*/ 	.short	0x0002
        /*001a*/ 	.short	0x0064
        /*001c*/ 	.short	0x0082
	.zero		2


//--------------------- .nv.info                  --------------------------
	.section	.nv.info,"",@"SHT_CUDA_INFO"
	.align	4


	//----- nvinfo : EIATTR_REGCOUNT
	.align		4
        /*0000*/ 	.byte	0x04, 0x2f
        /*0002*/ 	.short	(.L_1 - .L_0)
	.align		4
.L_0:
        /*0004*/ 	.word	index@(_Z7naiveMMiiiPKfS0_Pf)
        /*0008*/ 	.word	0x00000020


	//----- nvinfo : EIATTR_FRAME_SIZE
	.align		4
.L_1:
        /*000c*/ 	.byte	0x04, 0x11
        /*000e*/ 	.short	(.L_3 - .L_2)
	.align		4
.L_2:
        /*0010*/ 	.word	index@(_Z7naiveMMiiiPKfS0_Pf)
        /*0014*/ 	.word	0x00000000


	//----- nvinfo : EIATTR_MIN_STACK_SIZE
	.align		4
.L_3:
        /*0018*/ 	.byte	0x04, 0x12
        /*001a*/ 	.short	(.L_5 - .L_4)
	.align		4
.L_4:
        /*001c*/ 	.word	index@(_Z7naiveMMiiiPKfS0_Pf)
        /*0020*/ 	.word	0x00000000
.L_5:


//--------------------- .nv.compat                --------------------------
	.section	.nv.compat,"",@"SHT_CUDA_COMPAT_INFO"
	.align	4
        /*0000*/ 	.byte	0x02, 0x09, 0x00, 0x00, 0x02, 0x02, 0x01, 0x00, 0x02, 0x05, 0x05, 0x00, 0x03, 0x07, 0x01, 0x01
        /*0010*/ 	.byte	0x02, 0x03, 0x00, 0x00, 0x02, 0x06, 0x01, 0x00, 0x04, 0x0b, 0x08, 0x00, 0x09, 0x00, 0x00, 0x00
        /*0020*/ 	.byte	0x00, 0x00, 0x00, 0x00


//--------------------- .nv.info._Z7naiveMMiiiPKfS0_Pf --------------------------
	.section	.nv.info._Z7naiveMMiiiPKfS0_Pf,"",@"SHT_CUDA_INFO"
	.sectionflags	@""
	.align	4


	//----- nvinfo : EIATTR_CUDA_API_VERSION
	.align		4
        /*0000*/ 	.byte	0x04, 0x37
        /*0002*/ 	.short	(.L_7 - .L_6)
.L_6:
        /*0004*/ 	.word	0x00000082


	//----- nvinfo : EIATTR_KPARAM_INFO
	.align		4
.L_7:
        /*0008*/ 	.byte	0x04, 0x17
        /*000a*/ 	.short	(.L_9 - .L_8)
.L_8:
        /*000c*/ 	.word	0x00000000
        /*0010*/ 	.short	0x0005
        /*0012*/ 	.short	0x0020
        /*0014*/ 	.byte	0x00, 0xf5, 0x21, 0x00


	//----- nvinfo : EIATTR_KPARAM_INFO
	.align		4
.L_9:
        /*0018*/ 	.byte	0x04, 0x17
        /*001a*/ 	.short	(.L_11 - .L_10)
.L_10:
        /*001c*/ 	.word	0x00000000
        /*0020*/ 	.short	0x0004
        /*0022*/ 	.short	0x0018
        /*0024*/ 	.byte	0x00, 0xf5, 0x21, 0x00


	//----- nvinfo : EIATTR_KPARAM_INFO
	.align		4
.L_11:
        /*0028*/ 	.byte	0x04, 0x17
        /*002a*/ 	.short	(.L_13 - .L_12)
.L_12:
        /*002c*/ 	.word	0x00000000
        /*0030*/ 	.short	0x0003
        /*0032*/ 	.short	0x0010
        /*0034*/ 	.byte	0x00, 0xf5, 0x21, 0x00


	//----- nvinfo : EIATTR_KPARAM_INFO
	.align		4
.L_13:
        /*0038*/ 	.byte	0x04, 0x17
        /*003a*/ 	.short	(.L_15 - .L_14)
.L_14:
        /*003c*/ 	.word	0x00000000
        /*0040*/ 	.short	0x0002
        /*0042*/ 	.short	0x0008
        /*0044*/ 	.byte	0x00, 0xf0, 0x11, 0x00


	//----- nvinfo : EIATTR_KPARAM_INFO
	.align		4
.L_15:
        /*0048*/ 	.byte	0x04, 0x17
        /*004a*/ 	.short	(.L_17 - .L_16)
.L_16:
        /*004c*/ 	.word	0x00000000
        /*0050*/ 	.short	0x0001
        /*0052*/ 	.short	0x0004
        /*0054*/ 	.byte	0x00, 0xf0, 0x11, 0x00


	//----- nvinfo : EIATTR_KPARAM_INFO
	.align		4
.L_17:
        /*0058*/ 	.byte	0x04, 0x17
        /*005a*/ 	.short	(.L_19 - .L_18)
.L_18:
        /*005c*/ 	.word	0x00000000
        /*0060*/ 	.short	0x0000
        /*0062*/ 	.short	0x0000
        /*0064*/ 	.byte	0x00, 0xf0, 0x11, 0x00


	//----- nvinfo : EIATTR_SPARSE_MMA_MASK
	.align		4
.L_19:
        /*0068*/ 	.byte	0x03, 0x50
        /*006a*/ 	.short	0x0000


	//----- nvinfo : EIATTR_MAXREG_COUNT
	.align		4
        /*006c*/ 	.byte	0x03, 0x1b
        /*006e*/ 	.short	0x00ff


	//----- nvinfo : EIATTR_MERCURY_ISA_VERSION
	.align		4
        /*0070*/ 	.byte	0x03, 0x5f
        /*0072*/ 	.short	0x0101


	//----- nvinfo : EIATTR_VRC_CTA_INIT_COUNT
	.align		4
        /*0074*/ 	.byte	0x02, 0x4a
	.zero		1
	.zero		1


	//----- nvinfo : EIATTR_EXIT_INSTR_OFFSETS
	.align		4
        /*0078*/ 	.byte	0x04, 0x1c
        /*007a*/ 	.short	(.L_21 - .L_20)


	//   ....[0]....
.L_20:
        /*007c*/ 	.word	0x00000080


	//   ....[1]....
        /*0080*/ 	.word	0x00000a90


	//----- nvinfo : EIATTR_CBANK_PARAM_SIZE
	.align		4
.L_21:
        /*0084*/ 	.byte	0x03, 0x19
        /*0086*/ 	.short	0x0028


	//----- nvinfo : EIATTR_PARAM_CBANK
	.align		4
        /*0088*/ 	.byte	0x04, 0x0a
        /*008a*/ 	.short	(.L_23 - .L_22)
	.align		4
.L_22:
        /*008c*/ 	.word	index@(.nv.constant0._Z7naiveMMiiiPKfS0_Pf)
        /*0090*/ 	.short	0x0380
        /*0092*/ 	.short	0x0028


	//----- nvinfo : EIATTR_SW_WAR
	.align		4
.L_23:
        /*0094*/ 	.byte	0x04, 0x36
        /*0096*/ 	.short	(.L_25 - .L_24)
.L_24:
        /*0098*/ 	.word	0x00000008
.L_25:


//--------------------- .nv.callgraph             --------------------------
	.section	.nv.callgraph,"",@"SHT_CUDA_CALLGRAPH"
	.align	4
	.sectionentsize	8
	.align		4
        /*0000*/ 	.word	0x00000000
	.align		4
        /*0004*/ 	.word	0xffffffff
	.align		4
        /*0008*/ 	.word	0x00000000
	.align		4
        /*000c*/ 	.word	0xfffffffe
	.align		4
        /*0010*/ 	.word	0x00000000
	.align		4
        /*0014*/ 	.word	0xfffffffd
	.align		4
        /*0018*/ 	.word	0x00000000
	.align		4
        /*001c*/ 	.word	0xfffffffc


//--------------------- .text._Z7naiveMMiiiPKfS0_Pf --------------------------
	.section	.text._Z7naiveMMiiiPKfS0_Pf,"ax",@progbits
	.align	128
        .global         _Z7naiveMMiiiPKfS0_Pf
        .type           _Z7naiveMMiiiPKfS0_Pf,@function
        .size           _Z7naiveMMiiiPKfS0_Pf,(.L_x_5 - _Z7naiveMMiiiPKfS0_Pf)
        .other          _Z7naiveMMiiiPKfS0_Pf,@"STO_CUDA_ENTRY STV_DEFAULT"
_Z7naiveMMiiiPKfS0_Pf:
.text._Z7naiveMMiiiPKfS0_Pf:
[----:B------:R-:W-:Y:S01]  /*0000*/  LDC R1, c[0x0][0x37c] ;  /* 0x0000df00ff017b82 */ /* 0x000fe20000000800 */
[----:B------:R-:W0:Y:S07]  /*0010*/  S2R R0, SR_TID.X ;  /* 0x0000000000007919 */ /* 0x000e2e0000002100 */
[----:B------:R-:W0:Y:S08]  /*0020*/  S2UR UR4, SR_CTAID.X ;  /* 0x00000000000479c3 */ /* 0x000e300000002500 */
[----:B------:R-:W0:Y:S08]  /*0030*/  LDC R17, c[0x0][0x360] ;  /* 0x0000d800ff117b82 */ /* 0x000e300000000800 */
[----:B------:R-:W1:Y:S01]  /*0040*/  LDC.64 R2, c[0x0][0x380] ;  /* 0x0000e000ff027b82 */ /* 0x000e620000000a00 */
[----:B0-----:R-:W-:-:S02]  /*0050*/  IMAD R17, R17, UR4, R0 ;  /* 0x0000000411117c24 */ /* 0x001fc4000f8e0200 */
[----:B-1----:R-:W-:-:S05]  /*0060*/  IMAD R0, R3, R2, RZ ;  /* 0x0000000203007224 */ /* 0x002fca00078e02ff */
[----:B------:R-:W-:-:S13]  /*0070*/  ISETP.GE.AND P0, PT, R17, R0, PT ;  /* 0x000000001100720c */ /* 0x000fda0003f06270 */
[----:B------:R-:W-:Y:S05]  /*0080*/  @P0 EXIT ;  /* 0x000000000000094d */ /* 0x000fea0003800000 */
[----:B------:R-:W-:Y:S01]  /*0090*/  IABS R7, R3 ;  /* 0x0000000300077213 */ /* 0x000fe20000000000 */
[----:B------:R-:W0:Y:S01]  /*00a0*/  LDCU.64 UR6, c[0x0][0x358] ;  /* 0x00006b00ff0677ac */ /* 0x000e220008000a00 */
[----:B------:R-:W-:Y:S02]  /*00b0*/  IABS R8, R17 ;  /* 0x0000001100087213 */ /* 0x000fe40000000000 */
[----:B------:R-:W1:Y:S01]  /*00c0*/  I2F.RP R0, R7 ;  /* 0x0000000700007306 */ /* 0x000e620000209400 */
[----:B------:R-:W-:Y:S02]  /*00d0*/  ISETP.GE.AND P1, PT, R17, RZ, PT ;  /* 0x000000ff1100720c */ /* 0x000fe40003f26270 */
[----:B------:R-:W-:-:S05]  /*00e0*/  MOV R18, RZ ;  /* 0x000000ff00127202 */ /* 0x000fca0000000f00 */
[----:B-1----:R-:W1:Y:S02]  /*00f0*/  MUFU.RCP R0, R0 ;  /* 0x0000000000007308 */ /* 0x002e640000001000 */
[----:B-1----:R-:W-:Y:S02]  /*0100*/  IADD3 R4, PT, PT, R0, 0xffffffe, RZ ;  /* 0x0ffffffe00047810 */ /* 0x002fe40007ffe0ff */
[----:B------:R-:W1:Y:S04]  /*0110*/  LDC R0, c[0x0][0x388] ;  /* 0x0000e200ff007b82 */ /* 0x000e680000000800 */
[----:B------:R2:W3:Y:S02]  /*0120*/  F2I.FTZ.U32.TRUNC.NTZ R5, R4 ;  /* 0x0000000400057305 */ /* 0x0004e4000021f000 */
[----:B--2---:R-:W-:Y:S01]  /*0130*/  HFMA2 R4, -RZ, RZ, 0, 0 ;  /* 0x00000000ff047431 */ /* 0x004fe200000001ff */
[----:B---3--:R-:W-:-:S05]  /*0140*/  IADD3 R6, PT, PT, RZ, -R5, RZ ;  /* 0x80000005ff067210 */ /* 0x008fca0007ffe0ff */
[----:B------:R-:W-:-:S04]  /*0150*/  IMAD R9, R6, R7, RZ ;  /* 0x0000000706097224 */ /* 0x000fc800078e02ff */
[----:B------:R-:W-:-:S06]  /*0160*/  IMAD.HI.U32 R5, R5, R9, R4 ;  /* 0x0000000905057227 */ /* 0x000fcc00078e0004 */
[----:B------:R-:W-:-:S05]  /*0170*/  IMAD.HI.U32 R5, R5, R8, RZ ;  /* 0x0000000805057227 */ /* 0x000fca00078e00ff */
[----:B------:R-:W-:-:S05]  /*0180*/  IADD3 R5, PT, PT, -R5, RZ, RZ ;  /* 0x000000ff05057210 */ /* 0x000fca0007ffe1ff */
[----:B------:R-:W-:-:S05]  /*0190*/  IMAD R16, R7, R5, R8 ;  /* 0x0000000507107224 */ /* 0x000fca00078e0208 */
[----:B------:R-:W-:-:S13]  /*01a0*/  ISETP.GT.U32.AND P0, PT, R7, R16, PT ;  /* 0x000000100700720c */ /* 0x000fda0003f04070 */
[----:B------:R-:W-:Y:S02]  /*01b0*/  @!P0 IADD3 R16, PT, PT, R16, -R7, RZ ;  /* 0x8000000710108210 */ /* 0x000fe40007ffe0ff */
[----:B------:R-:W-:Y:S02]  /*01c0*/  ISETP.NE.AND P0, PT, R3, RZ, PT ;  /* 0x000000ff0300720c */ /* 0x000fe40003f05270 */
[----:B------:R-:W-:-:S13]  /*01d0*/  ISETP.GT.U32.AND P2, PT, R7, R16, PT ;  /* 0x000000100700720c */ /* 0x000fda0003f44070 */
[----:B------:R-:W-:Y:S02]  /*01e0*/  @!P2 IADD3 R16, PT, PT, R16, -R7, RZ ;  /* 0x800000071010a210 */ /* 0x000fe40007ffe0ff */
[----:B-1----:R-:W-:-:S03]  /*01f0*/  ISETP.GE.AND P2, PT, R0, 0x1, PT ;  /* 0x000000010000780c */ /* 0x002fc60003f46270 */
[----:B------:R-:W-:Y:S01]  /*0200*/  @!P1 IMAD.MOV R16, RZ, RZ, -R16 ;  /* 0x000000ffff109224 */ /* 0x000fe200078e0a10 */
[----:B------:R-:W-:-:S09]  /*0210*/  @!P0 LOP3.LUT R16, RZ, R3, RZ, 0x33, !PT ;  /* 0x00000003ff108212 */ /* 0x000fd200078e33ff */
[----:B0-----:R-:W-:Y:S05]  /*0220*/  @!P2 BRA `(.L_x_0) ;  /* 0x00000008000ca947 */ /* 0x001fea0003800000 */
[----:B------:R-:W-:Y:S02]  /*0230*/  IABS R10, R2 ;  /* 0x00000002000a7213 */ /* 0x000fe40000000000 */
[----:B------:R-:W-:Y:S02]  /*0240*/  CS2R R18, SRZ ;  /* 0x0000000000127805 */ /* 0x000fe4000001ff00 */
[----:B------:R-:W-:Y:S01]  /*0250*/  LOP3.LUT R24, R0, 0x7, RZ, 0xc0, !PT ;  /* 0x0000000700187812 */ /* 0x000fe200078ec0ff */
[----:B------:R-:W0:Y:S08]  /*0260*/  I2F.RP R6, R10 ;  /* 0x0000000a00067306 */ /* 0x000e300000209400 */
[----:B0-----:R-:W0:Y:S02]  /*0270*/  MUFU.RCP R6, R6 ;  /* 0x0000000600067308 */ /* 0x001e240000001000 */
[----:B0-----:R-:W-:-:S06]  /*0280*/  IADD3 R4, PT, PT, R6, 0xffffffe, RZ ;  /* 0x0ffffffe06047810 */ /* 0x001fcc0007ffe0ff */
[----:B------:R0:W1:Y:S02]  /*0290*/  F2I.FTZ.U32.TRUNC.NTZ R5, R4 ;  /* 0x0000000400057305 */ /* 0x000064000021f000 */
[----:B0-----:R-:W-:Y:S02]  /*02a0*/  MOV R4, RZ ;  /* 0x000000ff00047202 */ /* 0x001fe40000000f00 */
[----:B-1----:R-:W-:-:S05]  /*02b0*/  IADD3 R7, PT, PT, RZ, -R5, RZ ;  /* 0x80000005ff077210 */ /* 0x002fca0007ffe0ff */
[----:B------:R-:W-:-:S04]  /*02c0*/  IMAD R7, R7, R10, RZ ;  /* 0x0000000a07077224 */ /* 0x000fc800078e02ff */
[----:B------:R-:W-:Y:S01]  /*02d0*/  IMAD.HI.U32 R5, R5, R7, R4 ;  /* 0x0000000705057227 */ /* 0x000fe200078e0004 */
[----:B------:R-:W-:-:S04]  /*02e0*/  LOP3.LUT R4, R17, R2, RZ, 0x3c, !PT ;  /* 0x0000000211047212 */ /* 0x000fc800078e3cff */
[----:B------:R-:W-:Y:S01]  /*02f0*/  ISETP.GE.AND P2, PT, R4, RZ, PT ;  /* 0x000000ff0400720c */ /* 0x000fe20003f46270 */
[----:B------:R-:W-:-:S05]  /*0300*/  IMAD.HI.U32 R5, R5, R8, RZ ;  /* 0x0000000805057227 */ /* 0x000fca00078e00ff */
[----:B------:R-:W-:-:S05]  /*0310*/  IADD3 R7, PT, PT, -R5, RZ, RZ ;  /* 0x000000ff05077210 */ /* 0x000fca0007ffe1ff */
[----:B------:R-:W-:-:S05]  /*0320*/  IMAD R7, R10, R7, R8 ;  /* 0x000000070a077224 */ /* 0x000fca00078e0208 */
[----:B------:R-:W-:-:S13]  /*0330*/  ISETP.GT.U32.AND P0, PT, R10, R7, PT ;  /* 0x000000070a00720c */ /* 0x000fda0003f04070 */
[----:B------:R-:W-:Y:S01]  /*0340*/  @!P0 IMAD.IADD R7, R7, 0x1, -R10 ;  /* 0x0000000107078824 */ /* 0x000fe200078e0a0a */
[----:B------:R-:W-:Y:S02]  /*0350*/  @!P0 IADD3 R5, PT, PT, R5, 0x1, RZ ;  /* 0x0000000105058810 */ /* 0x000fe40007ffe0ff */
[----:B------:R-:W-:Y:S02]  /*0360*/  ISETP.NE.AND P0, PT, R2, RZ, PT ;  /* 0x000000ff0200720c */ /* 0x000fe40003f05270 */
[----:B------:R-:W-:-:S13]  /*0370*/  ISETP.GE.U32.AND P1, PT, R7, R10, PT ;  /* 0x0000000a0700720c */ /* 0x000fda0003f26070 */
[----:B------:R-:W-:Y:S02]  /*0380*/  @P1 IADD3 R5, PT, PT, R5, 0x1, RZ ;  /* 0x0000000105051810 */ /* 0x000fe40007ffe0ff */
[----:B------:R-:W-:Y:S02]  /*0390*/  ISETP.NE.AND P1, PT, R24, RZ, PT ;  /* 0x000000ff1800720c */ /* 0x000fe40003f25270 */
[----:B------:R-:W-:Y:S02]  /*03a0*/  @!P2 IADD3 R5, PT, PT, -R5, RZ, RZ ;  /* 0x000000ff0505a210 */ /* 0x000fe40007ffe1ff */
[----:B------:R-:W-:Y:S02]  /*03b0*/  ISETP.GE.U32.AND P2, PT, R0, 0x8, PT ;  /* 0x000000080000780c */ /* 0x000fe40003f46070 */
[----:B------:R-:W-:-:S05]  /*03c0*/  @!P0 LOP3.LUT R5, RZ, R2, RZ, 0x33, !PT ;  /* 0x00000002ff058212 */ /* 0x000fca00078e33ff */
[----:B------:R-:W-:-:S06]  /*03d0*/  IMAD R20, R5, R0, RZ ;  /* 0x0000000005147224 */ /* 0x000fcc00078e02ff */
[----:B------:R-:W-:Y:S05]  /*03e0*/  @!P2 BRA `(.L_x_1) ;  /* 0x0000000000c4a947 */ /* 0x000fea0003800000 */
[----:B------:R-:W0:Y:S01]  /*03f0*/  LDCU.64 UR4, c[0x0][0x390] ;  /* 0x00007200ff0477ac */ /* 0x000e220008000a00 */
[----:B------:R-:W-:Y:S01]  /*0400*/  LOP3.LUT R19, R0, 0x7ffffff8, RZ, 0xc0, !PT ;  /* 0x7ffffff800137812 */ /* 0x000fe200078ec0ff */
[----:B------:R-:W-:Y:S01]  /*0410*/  HFMA2 R18, -RZ, RZ, 0, 0 ;  /* 0x00000000ff127431 */ /* 0x000fe200000001ff */
[----:B------:R-:W-:Y:S01]  /*0420*/  MOV R2, R20 ;  /* 0x0000001400027202 */ /* 0x000fe20000000f00 */
[----:B------:R-:W-:Y:S01]  /*0430*/  IMAD.MOV.U32 R22, RZ, RZ, R16 ;  /* 0x000000ffff167224 */ /* 0x000fe200078e0010 */
[----:B------:R-:W-:Y:S01]  /*0440*/  IADD3 R21, PT, PT, -R19, RZ, RZ ;  /* 0x000000ff13157210 */ /* 0x000fe20007ffe1ff */
[----:B0-----:R-:W-:-:S04]  /*0450*/  UIADD3 UR4, UP0, UPT, UR4, 0x10, URZ ;  /* 0x0000001004047890 */ /* 0x001fc8000ff1e0ff */
[----:B------:R-:W-:-:S12]  /*0460*/  UIADD3.X UR5, UPT, UPT, URZ, UR5, URZ, UP0, !UPT ;  /* 0x00000005ff057290 */ /* 0x000fd800087fe4ff */
.L_x_2:
[----:B------:R-:W0:Y:S01]  /*0470*/  LDC.64 R14, c[0x0][0x398] ;  /* 0x0000e600ff0e7b82 */ /* 0x000e220000000a00 */
[----:B------:R-:W-:Y:S02]  /*0480*/  MOV R4, UR4 ;  /* 0x0000000400047c02 */ /* 0x000fe40008000f00 */
[----:B------:R-:W-:-:S03]  /*0490*/  MOV R5, UR5 ;  /* 0x0000000500057c02 */ /* 0x000fc60008000f00 */
[----:B------:R-:W-:-:S05]  /*04a0*/  IMAD.WIDE R4, R2, 0x4, R4 ;  /* 0x0000000402047825 */ /* 0x000fca00078e0204 */
[----:B------:R-:W2:Y:S04]  /*04b0*/  LDG.E R23, desc[UR6][R4.64+-0x10] ;  /* 0xfffff00604177981 */ /* 0x000ea8000c1e1900 */
[----:B------:R-:W3:Y:S04]  /*04c0*/  LDG.E R25, desc[UR6][R4.64+-0xc] ;  /* 0xfffff40604197981 */ /* 0x000ee8000c1e1900 */
[----:B------:R-:W4:Y:S01]  /*04d0*/  LDG.E R29, desc[UR6][R4.64+-0x8] ;  /* 0xfffff806041d7981 */ /* 0x000f22000c1e1900 */
[----:B0-----:R-:W-:-:S05]  /*04e0*/  IMAD.WIDE R14, R22, 0x4, R14 ;  /* 0x00000004160e7825 */ /* 0x001fca00078e020e */
[----:B------:R0:W2:Y:S01]  /*04f0*/  LDG.E R26, desc[UR6][R14.64] ;  /* 0x000000060e1a7981 */ /* 0x0000a2000c1e1900 */
[----:B------:R-:W-:-:S04]  /*0500*/  IMAD.WIDE R12, R3, 0x4, R14 ;  /* 0x00000004030c7825 */ /* 0x000fc800078e020e */
[C---:B------:R-:W-:Y:S02]  /*0510*/  IMAD.WIDE R6, R3.reuse, 0x4, R12 ;  /* 0x0000000403067825 */ /* 0x040fe400078e020c */
[----:B------:R-:W3:Y:S02]  /*0520*/  LDG.E R12, desc[UR6][R12.64] ;  /* 0x000000060c0c7981 */ /* 0x000ee4000c1e1900 */
[C---:B------:R-:W-:Y:S02]  /*0530*/  IMAD.WIDE R8, R3.reuse, 0x4, R6 ;  /* 0x0000000403087825 */ /* 0x040fe400078e0206 */
[----:B------:R1:W4:Y:S02]  /*0540*/  LDG.E R28, desc[UR6][R6.64] ;  /* 0x00000006061c7981 */ /* 0x000324000c1e1900 */
[C---:B------:R-:W-:Y:S02]  /*0550*/  IMAD.WIDE R10, R3.reuse, 0x4, R8 ;  /* 0x00000004030a7825 */ /* 0x040fe400078e0208 */
[----:B------:R-:W5:Y:S02]  /*0560*/  LDG.E R8, desc[UR6][R8.64] ;  /* 0x0000000608087981 */ /* 0x000f64000c1e1900 */
[----:B0-----:R-:W-:-:S05]  /*0570*/  IMAD.WIDE R14, R3, 0x4, R10 ;  /* 0x00000004030e7825 */ /* 0x001fca00078e020a */
[----:B------:R-:W5:Y:S04]  /*0580*/  LDG.E R13, desc[UR6][R14.64] ;  /* 0x000000060e0d7981 */ /* 0x000f68000c1e1900 */
[----:B------:R-:W5:Y:S04]  /*0590*/  LDG.E R9, desc[UR6][R10.64] ;  /* 0x000000060a097981 */ /* 0x000f68000c1e1900 */
[----:B------:R-:W5:Y:S04]  /*05a0*/  LDG.E R11, desc[UR6][R4.64+-0x4] ;  /* 0xfffffc06040b7981 */ /* 0x000f68000c1e1900 */
[----:B------:R-:W5:Y:S01]  /*05b0*/  LDG.E R10, desc[UR6][R4.64+0x8] ;  /* 0x00000806040a7981 */ /* 0x000f62000c1e1900 */
[----:B--2---:R-:W-:Y:S01]  /*05c0*/  FFMA R18, R23, R26, R18 ;  /* 0x0000001a17127223 */ /* 0x004fe20000000012 */
[----:B------:R-:W-:-:S02]  /*05d0*/  IMAD.WIDE R26, R3, 0x4, R14 ;  /* 0x00000004031a7825 */ /* 0x000fc400078e020e */
[----:B------:R-:W2:Y:S04]  /*05e0*/  LDG.E R23, desc[UR6][R4.64] ;  /* 0x0000000604177981 */ /* 0x000ea8000c1e1900 */
[----:B------:R-:W2:Y:S01]  /*05f0*/  LDG.E R14, desc[UR6][R4.64+0x4] ;  /* 0x00000406040e7981 */ /* 0x000ea2000c1e1900 */
[----:B-1----:R-:W-:-:S03]  /*0600*/  IMAD.WIDE R6, R3, 0x4, R26 ;  /* 0x0000000403067825 */ /* 0x002fc600078e021a */
[----:B------:R-:W2:Y:S04]  /*0610*/  LDG.E R15, desc[UR6][R4.64+0xc] ;  /* 0x00000c06040f7981 */ /* 0x000ea8000c1e1900 */
[----:B------:R-:W2:Y:S04]  /*0620*/  LDG.E R6, desc[UR6][R6.64] ;  /* 0x0000000606067981 */ /* 0x000ea8000c1e1900 */
[----:B------:R-:W2:Y:S01]  /*0630*/  LDG.E R5, desc[UR6][R26.64] ;  /* 0x000000061a057981 */ /* 0x000ea2000c1e1900 */
[----:B---3--:R-:W-:Y:S01]  /*0640*/  FFMA R12, R25, R12, R18 ;  /* 0x0000000c190c7223 */ /* 0x008fe20000000012 */
[----:B------:R-:W-:-:S03]  /*0650*/  IADD3 R21, PT, PT, R21, 0x8, RZ ;  /* 0x0000000815157810 */ /* 0x000fc60007ffe0ff */
[----:B----4-:R-:W-:Y:S01]  /*0660*/  FFMA R12, R29, R28, R12 ;  /* 0x0000001c1d0c7223 */ /* 0x010fe2000000000c */
[----:B------:R-:W-:Y:S01]  /*0670*/  ISETP.NE.AND P0, PT, R21, RZ, PT ;  /* 0x000000ff1500720c */ /* 0x000fe20003f05270 */
[----:B------:R-:W-:Y:S01]  /*0680*/  VIADD R2, R2, 0x8 ;  /* 0x0000000802027836 */ /* 0x000fe20000000000 */
[----:B------:R-:W-:Y:S01]  /*0690*/  LEA R22, R3, R22, 0x3 ;  /* 0x0000001603167211 */ /* 0x000fe200078e18ff */
[----:B-----5:R-:W-:-:S04]  /*06a0*/  FFMA R8, R11, R8, R12 ;  /* 0x000000080b087223 */ /* 0x020fc8000000000c */
[----:B--2---:R-:W-:-:S04]  /*06b0*/  FFMA R9, R23, R9, R8 ;  /* 0x0000000917097223 */ /* 0x004fc80000000008 */
[----:B------:R-:W-:-:S04]  /*06c0*/  FFMA R9, R14, R13, R9 ;  /* 0x0000000d0e097223 */ /* 0x000fc80000000009 */
[----:B------:R-:W-:-:S04]  /*06d0*/  FFMA R10, R10, R5, R9 ;  /* 0x000000050a0a7223 */ /* 0x000fc80000000009 */
[----:B------:R-:W-:Y:S01]  /*06e0*/  FFMA R18, R15, R6, R10 ;  /* 0x000000060f127223 */ /* 0x000fe2000000000a */
[----:B------:R-:W-:Y:S06]  /*06f0*/  @P0 BRA `(.L_x_2) ;  /* 0xfffffffc005c0947 */ /* 0x000fec000383ffff */
.L_x_1:
[----:B------:R-:W-:Y:S05]  /*0700*/  @!P1 BRA `(.L_x_0) ;  /* 0x0000000000d49947 */ /* 0x000fea0003800000 */
[----:B------:R-:W-:Y:S02]  /*0710*/  ISETP.GE.U32.AND P0, PT, R24, 0x4, PT ;  /* 0x000000041800780c */ /* 0x000fe40003f06070 */
[----:B------:R-:W-:-:S04]  /*0720*/  LOP3.LUT R2, R0, 0x3, RZ, 0xc0, !PT ;  /* 0x0000000300027812 */ /* 0x000fc800078ec0ff */
[----:B------:R-:W-:-:S07]  /*0730*/  ISETP.NE.AND P1, PT, R2, RZ, PT ;  /* 0x000000ff0200720c */ /* 0x000fce0003f25270 */
[----:B------:R-:W-:Y:S06]  /*0740*/  @!P0 BRA `(.L_x_3) ;  /* 0x0000000000588947 */ /* 0x000fec0003800000 */
[----:B------:R-:W0:Y:S01]  /*0750*/  LDC.64 R10, c[0x0][0x398] ;  /* 0x0000e600ff0a7b82 */ /* 0x000e220000000a00 */
[----:B------:R-:W-:Y:S01]  /*0760*/  IMAD R9, R19, R3, R16 ;  /* 0x0000000313097224 */ /* 0x000fe200078e0210 */
[----:B------:R-:W-:-:S06]  /*0770*/  IADD3 R7, PT, PT, R20, R19, RZ ;  /* 0x0000001314077210 */ /* 0x000fcc0007ffe0ff */
[----:B------:R-:W1:Y:S01]  /*0780*/  LDC.64 R4, c[0x0][0x390] ;  /* 0x0000e400ff047b82 */ /* 0x000e620000000a00 */
[----:B0-----:R-:W-:-:S04]  /*0790*/  IMAD.WIDE R10, R9, 0x4, R10 ;  /* 0x00000004090a7825 */ /* 0x001fc800078e020a */
[----:B------:R-:W-:Y:S02]  /*07a0*/  IMAD.WIDE R12, R3, 0x4, R10 ;  /* 0x00000004030c7825 */ /* 0x000fe400078e020a */
[----:B------:R-:W2:Y:S02]  /*07b0*/  LDG.E R10, desc[UR6][R10.64] ;  /* 0x000000060a0a7981 */ /* 0x000ea4000c1e1900 */
[----:B-1----:R-:W-:-:S04]  /*07c0*/  IMAD.WIDE R4, R7, 0x4, R4 ;  /* 0x0000000407047825 */ /* 0x002fc800078e0204 */
[C---:B------:R-:W-:Y:S01]  /*07d0*/  IMAD.WIDE R6, R3.reuse, 0x4, R12 ;  /* 0x0000000403067825 */ /* 0x040fe200078e020c */
[----:B------:R-:W2:Y:S04]  /*07e0*/  LDG.E R15, desc[UR6][R4.64] ;  /* 0x00000006040f7981 */ /* 0x000ea8000c1e1900 */
[----:B------:R-:W3:Y:S01]  /*07f0*/  LDG.E R12, desc[UR6][R12.64] ;  /* 0x000000060c0c7981 */ /* 0x000ee2000c1e1900 */
[----:B------:R-:W-:-:S03]  /*0800*/  IMAD.WIDE R8, R3, 0x4, R6 ;  /* 0x0000000403087825 */ /* 0x000fc600078e0206 */
[----:B------:R-:W3:Y:S04]  /*0810*/  LDG.E R14, desc[UR6][R4.64+0x4] ;  /* 0x00000406040e7981 */ /* 0x000ee8000c1e1900 */
[----:B------:R-:W4:Y:S04]  /*0820*/  LDG.E R22, desc[UR6][R6.64] ;  /* 0x0000000606167981 */ /* 0x000f28000c1e1900 */
[----:B------:R-:W4:Y:S04]  /*0830*/  LDG.E R21, desc[UR6][R4.64+0x8] ;  /* 0x0000080604157981 */ /* 0x000f28000c1e1900 */
[----:B------:R-:W5:Y:S04]  /*0840*/  LDG.E R23, desc[UR6][R4.64+0xc] ;  /* 0x00000c0604177981 */ /* 0x000f68000c1e1900 */
[----:B------:R-:W5:Y:S01]  /*0850*/  LDG.E R8, desc[UR6][R8.64] ;  /* 0x0000000608087981 */ /* 0x000f62000c1e1900 */
[----:B------:R-:W-:Y:S01]  /*0860*/  IADD3 R19, PT, PT, R19, 0x4, RZ ;  /* 0x0000000413137810 */ /* 0x000fe20007ffe0ff */
[----:B--2---:R-:W-:-:S04]  /*0870*/  FFMA R15, R15, R10, R18 ;  /* 0x0000000a0f0f7223 */ /* 0x004fc80000000012 */
[----:B---3--:R-:W-:-:S04]  /*0880*/  FFMA R14, R14, R12, R15 ;  /* 0x0000000c0e0e7223 */ /* 0x008fc8000000000f */
[----:B----4-:R-:W-:-:S04]  /*0890*/  FFMA R14, R21, R22, R14 ;  /* 0x00000016150e7223 */ /* 0x010fc8000000000e */
[----:B-----5:R-:W-:-:S07]  /*08a0*/  FFMA R18, R23, R8, R14 ;  /* 0x0000000817127223 */ /* 0x020fce000000000e */
.L_x_3:
[----:B------:R-:W-:Y:S05]  /*08b0*/  @!P1 BRA `(.L_x_0) ;  /* 0x0000000000689947 */ /* 0x000fea0003800000 */
[----:B------:R-:W0:Y:S01]  /*08c0*/  LDC.64 R10, c[0x0][0x398] ;  /* 0x0000e600ff0a7b82 */ /* 0x000e220000000a00 */
[----:B------:R-:W-:Y:S02]  /*08d0*/  ISETP.NE.AND P0, PT, R2, 0x1, PT ;  /* 0x000000010200780c */ /* 0x000fe40003f05270 */
[----:B------:R-:W-:-:S04]  /*08e0*/  LOP3.LUT R0, R0, 0x1, RZ, 0xc0, !PT ;  /* 0x0000000100007812 */ /* 0x000fc800078ec0ff */
[----:B------:R-:W-:Y:S01]  /*08f0*/  ISETP.NE.U32.AND P1, PT, R0, 0x1, PT ;  /* 0x000000010000780c */ /* 0x000fe20003f25070 */
[----:B------:R-:W1:Y:S06]  /*0900*/  LDC.64 R8, c[0x0][0x390] ;  /* 0x0000e400ff087b82 */ /* 0x000e6c0000000a00 */
[C---:B------:R-:W-:Y:S01]  /*0910*/  @P0 IMAD R15, R19.reuse, R3, R16 ;  /* 0x00000003130f0224 */ /* 0x040fe200078e0210 */
[----:B------:R-:W-:Y:S01]  /*0920*/  @P0 IADD3 R13, PT, PT, R20, R19, RZ ;  /* 0x00000013140d0210 */ /* 0x000fe20007ffe0ff */
[----:B------:R-:W2:Y:S01]  /*0930*/  LDC.64 R6, c[0x0][0x390] ;  /* 0x0000e400ff067b82 */ /* 0x000ea20000000a00 */
[----:B------:R-:W-:-:S07]  /*0940*/  @P0 IADD3 R19, PT, PT, R19, 0x2, RZ ;  /* 0x0000000213130810 */ /* 0x000fce0007ffe0ff */
[----:B------:R-:W3:Y:S01]  /*0950*/  LDC.64 R4, c[0x0][0x398] ;  /* 0x0000e600ff047b82 */ /* 0x000ee20000000a00 */
[----:B0-----:R-:W-:-:S05]  /*0960*/  @P0 IMAD.WIDE R10, R15, 0x4, R10 ;  /* 0x000000040f0a0825 */ /* 0x001fca00078e020a */
[----:B------:R-:W4:Y:S01]  /*0970*/  @P0 LDG.E R0, desc[UR6][R10.64] ;  /* 0x000000060a000981 */ /* 0x000f22000c1e1900 */
[----:B-1----:R-:W-:Y:S01]  /*0980*/  @P0 IMAD.WIDE R8, R13, 0x4, R8 ;  /* 0x000000040d080825 */ /* 0x002fe200078e0208 */
[----:B------:R-:W-:-:S03]  /*0990*/  @!P1 IADD3 R13, PT, PT, R20, R19, RZ ;  /* 0x00000013140d9210 */ /* 0x000fc60007ffe0ff */
[----:B------:R-:W-:Y:S01]  /*09a0*/  @!P1 IMAD R19, R19, R3, R16 ;  /* 0x0000000313139224 */ /* 0x000fe200078e0210 */
[----:B------:R-:W4:Y:S01]  /*09b0*/  @P0 LDG.E R15, desc[UR6][R8.64] ;  /* 0x00000006080f0981 */ /* 0x000f22000c1e1900 */
[----:B------:R-:W-:-:S03]  /*09c0*/  @P0 IMAD.WIDE R2, R3, 0x4, R10 ;  /* 0x0000000403020825 */ /* 0x000fc600078e020a */
[----:B------:R-:W5:Y:S01]  /*09d0*/  @P0 LDG.E R21, desc[UR6][R8.64+0x4] ;  /* 0x0000040608150981 */ /* 0x000f62000c1e1900 */
[----:B--2---:R-:W-:-:S03]  /*09e0*/  @!P1 IMAD.WIDE R6, R13, 0x4, R6 ;  /* 0x000000040d069825 */ /* 0x004fc600078e0206 */
[----:B------:R-:W5:Y:S01]  /*09f0*/  @P0 LDG.E R2, desc[UR6][R2.64] ;  /* 0x0000000602020981 */ /* 0x000f62000c1e1900 */
[----:B---3--:R-:W-:-:S03]  /*0a00*/  @!P1 IMAD.WIDE R4, R19, 0x4, R4 ;  /* 0x0000000413049825 */ /* 0x008fc600078e0204 */
[----:B------:R-:W2:Y:S04]  /*0a10*/  @!P1 LDG.E R7, desc[UR6][R6.64] ;  /* 0x0000000606079981 */ /* 0x000ea8000c1e1900 */
[----:B------:R-:W2:Y:S01]  /*0a20*/  @!P1 LDG.E R4, desc[UR6][R4.64] ;  /* 0x0000000604049981 */ /* 0x000ea2000c1e1900 */
[----:B----4-:R-:W-:-:S04]  /*0a30*/  @P0 FFMA R0, R15, R0, R18 ;  /* 0x000000000f000223 */ /* 0x010fc80000000012 */
[----:B-----5:R-:W-:-:S04]  /*0a40*/  @P0 FFMA R18, R21, R2, R0 ;  /* 0x0000000215120223 */ /* 0x020fc80000000000 */
[----:B--2---:R-:W-:-:S07]  /*0a50*/  @!P1 FFMA R18, R7, R4, R18 ;  /* 0x0000000407129223 */ /* 0x004fce0000000012 */
.L_x_0:
[----:B------:R-:W0:Y:S02]  /*0a60*/  LDC.64 R2, c[0x0][0x3a0] ;  /* 0x0000e800ff027b82 */ /* 0x000e240000000a00 */
[----:B0-----:R-:W-:-:S05]  /*0a70*/  IMAD.WIDE R2, R17, 0x4, R2 ;  /* 0x0000000411027825 */ /* 0x001fca00078e0202 */
[----:B------:R-:W-:Y:S01]  /*0a80*/  STG.E desc[UR6][R2.64], R18 ;  /* 0x0000001202007986 */ /* 0x000fe2000c101906 */
[----:B------:R-:W-:Y:S05]  /*0a90*/  EXIT ;  /* 0x000000000000794d */ /* 0x000fea0003800000 */
.L_x_4:
[----:B------:R-:W-:-:S00]  /*0aa0*/  BRA `(.L_x_4) ;  /* 0xfffffffc00fc7947 */ /* 0x000fc0000383ffff */
[----:B------:R-:W-:-:S00]  /*0ab0*/  NOP ;  /* 0x0000000000007918 */ /* 0x000fc00000000000 */
        /* <DEDUP_REMOVED lines=12> */
.L_x_5:


//--------------------- .nv.shared.reserved.0     --------------------------
	.section	.nv.shared.reserved.0,"aw",@nobits
	.weak		__nv_reservedSMEM_offset_0_alias
	.size		__nv_reservedSMEM_offset_0_alias, 0, 64
	.other		__nv_reservedSMEM_offset_0_alias,@"STO_CUDA_RESERVED_SHARED STV_DEFAULT"
__nv_reservedSMEM_offset_0_alias:
	.zero		0
	.zero		64


//--------------------- .nv.constant0._Z7naiveMMiiiPKfS0_Pf --------------------------
	.section	.nv.constant0._Z7naiveMMiiiPKfS0_Pf,"a",@progbits
	.sectionflags	@""
	.align	4
.nv.constant0._Z7naiveMMiiiPKfS0_Pf:
	.zero		936


//--------------------- SYMBOLS --------------------------

	.type		.nv.reservedSmem.offset0,@object
	.size		.nv.reservedSmem.offset0,0x4
